//
// Generated by NVIDIA NVVM Compiler
//
// Compiler Build ID: CL-36424714
// Cuda compilation tools, release 13.0, V13.0.88
// Based on NVVM 20.0.0
//

.version 9.0
.target sm_100
.address_size 64

	// .globl	_Z5countPcPii

.visible .entry _Z5countPcPii(
	.param .u64 .ptr .align 1 _Z5countPcPii_param_0,
	.param .u64 .ptr .align 1 _Z5countPcPii_param_1,
	.param .u32 _Z5countPcPii_param_2
)
{
	.reg .pred 	%p<6>;
	.reg .b16 	%rs<14>;
	.reg .b32 	%r<11>;
	.reg .b64 	%rd<7>;

	ld.param.u64 	%rd3, [_Z5countPcPii_param_0];
	ld.param.u64 	%rd4, [_Z5countPcPii_param_1];
	ld.param.u32 	%r2, [_Z5countPcPii_param_2];
	cvta.to.global.u64 	%rd1, %rd4;
	mov.u32 	%r1, %ctaid.x;
	setp.ge.s32 	%p1, %r1, %r2;
	@%p1 bra 	$L__BB0_9;
	cvta.to.global.u64 	%rd5, %rd3;
	cvt.u64.u32 	%rd6, %r1;
	add.s64 	%rd2, %rd5, %rd6;
	ld.global.u8 	%rs12, [%rd2];
	setp.ne.s16 	%p2, %rs12, 65;
	@%p2 bra 	$L__BB0_3;
	ld.global.u32 	%r3, [%rd1];
	add.s32 	%r4, %r3, 1;
	st.global.u32 	[%rd1], %r4;
	ld.global.u8 	%rs12, [%rd2];
$L__BB0_3:
	setp.ne.s16 	%p3, %rs12, 67;
	@%p3 bra 	$L__BB0_5;
	ld.global.u32 	%r5, [%rd1+4];
	add.s32 	%r6, %r5, 1;
	st.global.u32 	[%rd1+4], %r6;
	ld.global.u8 	%rs12, [%rd2];
$L__BB0_5:
	setp.ne.s16 	%p4, %rs12, 71;
	@%p4 bra 	$L__BB0_7;
	ld.global.u32 	%r7, [%rd1+8];
	add.s32 	%r8, %r7, 1;
	st.global.u32 	[%rd1+8], %r8;
	ld.global.u8 	%rs12, [%rd2];
$L__BB0_7:
	setp.ne.s16 	%p5, %rs12, 84;
	@%p5 bra 	$L__BB0_9;
	ld.global.u32 	%r9, [%rd1+12];
	add.s32 	%r10, %r9, 1;
	st.global.u32 	[%rd1+12], %r10;
$L__BB0_9:
	ret;

}


// ===== COMPILED SASS (sm_100) =====

	.target	sm_100

	.elftype	@"ET_EXEC"


//--------------------- .note.nv.tkinfo           --------------------------
	.section	.note.nv.tkinfo,"",@"SHT_NOTE"
	.sectionflags	@"SHF_NOTE_NV_TKINFO"
	.tkinfo
        /*0018*/ 	.word	0x00000002
        /*0030*/ 	.string	""
        /*0030*/ 	.string	"ptxas"
        /*0030*/ 	.string	"Cuda compilation tools, release 13.0, V13.0.88"
        /*0030*/ 	.string	"Build cuda_13.0.r13.0/compiler.36424714_0"
        /*0030*/ 	.string	"-arch sm_100 -m 64 "



//--------------------- .note.nv.cuinfo           --------------------------
	.section	.note.nv.cuinfo,"",@"SHT_NOTE"
	.sectionflags	@"SHF_NOTE_NV_CUINFO"
        /*0018*/ 	.short	0x0002
        /*001a*/ 	.short	0x0064
        /*001c*/ 	.short	0x0082
	.zero		2


//--------------------- .nv.info                  --------------------------
	.section	.nv.info,"",@"SHT_CUDA_INFO"
	.align	4


	//----- nvinfo : EIATTR_REGCOUNT
	.align		4
        /*0000*/ 	.byte	0x04, 0x2f
        /*0002*/ 	.short	(.L_1 - .L_0)
	.align		4
.L_0:
        /*0004*/ 	.word	index@(_Z5countPcPii)
        /*0008*/ 	.word	0x0000000a


	//----- nvinfo : EIATTR_FRAME_SIZE
	.align		4
.L_1:
        /*000c*/ 	.byte	0x04, 0x11
        /*000e*/ 	.short	(.L_3 - .L_2)
	.align		4
.L_2:
        /*0010*/ 	.word	index@(_Z5countPcPii)
        /*0014*/ 	.word	0x00000000


	//----- nvinfo : EIATTR_MIN_STACK_SIZE
	.align		4
.L_3:
        /*0018*/ 	.byte	0x04, 0x12
        /*001a*/ 	.short	(.L_5 - .L_4)
	.align		4
.L_4:
        /*001c*/ 	.word	index@(_Z5countPcPii)
        /*0020*/ 	.word	0x00000000
.L_5:


//--------------------- .nv.compat                --------------------------
	.section	.nv.compat,"",@"SHT_CUDA_COMPAT_INFO"
	.align	4
        /*0000*/ 	.byte	0x02, 0x09, 0x00, 0x00, 0x02, 0x02, 0x01, 0x00, 0x02, 0x05, 0x05, 0x00, 0x03, 0x07, 0x01, 0x01
        /*0010*/ 	.byte	0x02, 0x03, 0x00, 0x00, 0x02, 0x06, 0x01, 0x00, 0x04, 0x0b, 0x08, 0x00, 0x09, 0x00, 0x00, 0x00
        /*0020*/ 	.byte	0x00, 0x00, 0x00, 0x00


//--------------------- .nv.info._Z5countPcPii    --------------------------
	.section	.nv.info._Z5countPcPii,"",@"SHT_CUDA_INFO"
	.sectionflags	@""
	.align	4


	//----- nvinfo : EIATTR_CUDA_API_VERSION
	.align		4
        /*0000*/ 	.byte	0x04, 0x37
        /*0002*/ 	.short	(.L_7 - .L_6)
.L_6:
        /*0004*/ 	.word	0x00000082


	//----- nvinfo : EIATTR_KPARAM_INFO
	.align		4
.L_7:
        /*0008*/ 	.byte	0x04, 0x17
        /*000a*/ 	.short	(.L_9 - .L_8)
.L_8:
        /*000c*/ 	.word	0x00000000
        /*0010*/ 	.short	0x0002
        /*0012*/ 	.short	0x0010
        /*0014*/ 	.byte	0x00, 0xf0, 0x11, 0x00


	//----- nvinfo : EIATTR_KPARAM_INFO
	.align		4
.L_9:
        /*0018*/ 	.byte	0x04, 0x17
        /*001a*/ 	.short	(.L_11 - .L_10)
.L_10:
        /*001c*/ 	.word	0x00000000
        /*0020*/ 	.short	0x0001
        /*0022*/ 	.short	0x0008
        /*0024*/ 	.byte	0x00, 0xf5, 0x21, 0x00


	//----- nvinfo : EIATTR_KPARAM_INFO
	.align		4
.L_11:
        /*0028*/ 	.byte	0x04, 0x17
        /*002a*/ 	.short	(.L_13 - .L_12)
.L_12:
        /*002c*/ 	.word	0x00000000
        /*0030*/ 	.short	0x0000
        /*0032*/ 	.short	0x0000
        /*0034*/ 	.byte	0x00, 0xf5, 0x21, 0x00


	//----- nvinfo : EIATTR_SPARSE_MMA_MASK
	.align		4
.L_13:
        /*0038*/ 	.byte	0x03, 0x50
        /*003a*/ 	.short	0x0000


	//----- nvinfo : EIATTR_MAXREG_COUNT
	.align		4
        /*003c*/ 	.byte	0x03, 0x1b
        /*003e*/ 	.short	0x00ff


	//----- nvinfo : EIATTR_MERCURY_ISA_VERSION
	.align		4
        /*0040*/ 	.byte	0x03, 0x5f
        /*0042*/ 	.short	0x0101


	//----- nvinfo : EIATTR_VRC_CTA_INIT_COUNT
	.align		4
        /*0044*/ 	.byte	0x02, 0x4a
	.zero		1
	.zero		1


	//----- nvinfo : EIATTR_EXIT_INSTR_OFFSETS
	.align		4
        /*0048*/ 	.byte	0x04, 0x1c
        /*004a*/ 	.short	(.L_15 - .L_14)


	//   ....[0]....
.L_14:
        /*004c*/ 	.word	0x00000040


	//   ....[1]....
        /*0050*/ 	.word	0x00000250


	//   ....[2]....
        /*0054*/ 	.word	0x000002a0


	//----- nvinfo : EIATTR_CBANK_PARAM_SIZE
	.align		4
.L_15:
        /*0058*/ 	.byte	0x03, 0x19
        /*005a*/ 	.short	0x0014


	//----- nvinfo : EIATTR_PARAM_CBANK
	.align		4
        /*005c*/ 	.byte	0x04, 0x0a
        /*005e*/ 	.short	(.L_17 - .L_16)
	.align		4
.L_16:
        /*0060*/ 	.word	index@(.nv.constant0._Z5countPcPii)
        /*0064*/ 	.short	0x0380
        /*0066*/ 	.short	0x0014


	//----- nvinfo : EIATTR_SW_WAR
	.align		4
.L_17:
        /*0068*/ 	.byte	0x04, 0x36
        /*006a*/ 	.short	(.L_19 - .L_18)
.L_18:
        /*006c*/ 	.word	0x00000008
.L_19:


//--------------------- .nv.callgraph             --------------------------
	.section	.nv.callgraph,"",@"SHT_CUDA_CALLGRAPH"
	.align	4
	.sectionentsize	8
	.align		4
        /*0000*/ 	.word	0x00000000
	.align		4
        /*0004*/ 	.word	0xffffffff
	.align		4
        /*0008*/ 	.word	0x00000000
	.align		4
        /*000c*/ 	.word	0xfffffffe
	.align		4
        /*0010*/ 	.word	0x00000000
	.align		4
        /*0014*/ 	.word	0xfffffffd
	.align		4
        /*0018*/ 	.word	0x00000000
	.align		4
        /*001c*/ 	.word	0xfffffffc


//--------------------- .text._Z5countPcPii       --------------------------
	.section	.text._Z5countPcPii,"ax",@progbits
	.align	128
        .global         _Z5countPcPii
        .type           _Z5countPcPii,@function
        .size           _Z5countPcPii,(.L_x_4 - _Z5countPcPii)
        .other          _Z5countPcPii,@"STO_CUDA_ENTRY STV_DEFAULT"
_Z5countPcPii:
.text._Z5countPcPii:
[----:B------:R-:W-:Y:S08]  /*0000*/  LDC R1, c[0x0][0x37c] ;  /* 0x0000df00ff017b82 */ /* 0x000ff00000000800 */
[----:B------:R-:W0:Y:S08]  /*0010*/  S2UR UR4, SR_CTAID.X ;  /* 0x00000000000479c3 */ /* 0x000e300000002500 */
[----:B------:R-:W0:Y:S02]  /*0020*/  LDC R0, c[0x0][0x390] ;  /* 0x0000e400ff007b82 */ /* 0x000e240000000800 */
[----:B0-----:R-:W-:-:S13]  /*0030*/  ISETP.LE.AND P0, PT, R0, UR4, PT ;  /* 0x0000000400007c0c */ /* 0x001fda000bf03270 */
[----:B------:R-:W-:Y:S05]  /*0040*/  @P0 EXIT ;  /* 0x000000000000094d */ /* 0x000fea0003800000 */
[----:B------:R-:W0:Y:S01]  /*0050*/  LDCU.64 UR6, c[0x0][0x380] ;  /* 0x00007000ff0677ac */ /* 0x000e220008000a00 */
[----:B------:R-:W1:Y:S01]  /*0060*/  LDCU.64 UR8, c[0x0][0x358] ;  /* 0x00006b00ff0877ac */ /* 0x000e620008000a00 */
[----:B0-----:R-:W-:-:S04]  /*0070*/  UIADD3 UR4, UP0, UPT, UR4, UR6, URZ ;  /* 0x0000000604047290 */ /* 0x001fc8000ff1e0ff */
[----:B------:R-:W-:Y:S02]  /*0080*/  UIADD3.X UR5, UPT, UPT, URZ, UR7, URZ, UP0, !UPT ;  /* 0x00000007ff057290 */ /* 0x000fe400087fe4ff */
[----:B------:R-:W-:-:S04]  /*0090*/  IMAD.U32 R2, RZ, RZ, UR4 ;  /* 0x00000004ff027e24 */ /* 0x000fc8000f8e00ff */
[----:B------:R-:W-:-:S05]  /*00a0*/  IMAD.U32 R3, RZ, RZ, UR5 ;  /* 0x00000005ff037e24 */ /* 0x000fca000f8e00ff */
[----:B-1----:R-:W2:Y:S02]  /*00b0*/  LDG.E.U8 R0, desc[UR8][R2.64] ;  /* 0x0000000802007981 */ /* 0x002ea4000c1e1100 */
[----:B--2---:R-:W-:-:S13]  /*00c0*/  ISETP.NE.AND P0, PT, R0, 0x41, PT ;  /* 0x000000410000780c */ /* 0x004fda0003f05270 */
[----:B------:R-:W-:Y:S05]  /*00d0*/  @P0 BRA `(.L_x_0) ;  /* 0x0000000000140947 */ /* 0x000fea0003800000 */
[----:B------:R-:W0:Y:S02]  /*00e0*/  LDC.64 R4, c[0x0][0x388] ;  /* 0x0000e200ff047b82 */ /* 0x000e240000000a00 */
[----:B0-----:R-:W2:Y:S02]  /*00f0*/  LDG.E R0, desc[UR8][R4.64] ;  /* 0x0000000804007981 */ /* 0x001ea4000c1e1900 */
[----:B--2---:R-:W-:-:S05]  /*0100*/  VIADD R7, R0, 0x1 ;  /* 0x0000000100077836 */ /* 0x004fca0000000000 */
[----:B------:R0:W-:Y:S04]  /*0110*/  STG.E desc[UR8][R4.64], R7 ;  /* 0x0000000704007986 */ /* 0x0001e8000c101908 */
[----:B------:R0:W5:Y:S02]  /*0120*/  LDG.E.U8 R0, desc[UR8][R2.64] ;  /* 0x0000000802007981 */ /* 0x000164000c1e1100 */
.L_x_0:
[----:B0----5:R-:W-:-:S04]  /*0130*/  PRMT R4, R0, 0x9910, RZ ;  /* 0x0000991000047816 */ /* 0x021fc800000000ff */
[----:B------:R-:W-:-:S13]  /*0140*/  ISETP.NE.AND P0, PT, R4, 0x43, PT ;  /* 0x000000430400780c */ /* 0x000fda0003f05270 */
[----:B------:R-:W-:Y:S05]  /*0150*/  @P0 BRA `(.L_x_1) ;  /* 0x0000000000140947 */ /* 0x000fea0003800000 */
[----:B------:R-:W0:Y:S02]  /*0160*/  LDC.64 R4, c[0x0][0x388] ;  /* 0x0000e200ff047b82 */ /* 0x000e240000000a00 */
[----:B0-----:R-:W2:Y:S02]  /*0170*/  LDG.E R0, desc[UR8][R4.64+0x4] ;  /* 0x0000040804007981 */ /* 0x001ea4000c1e1900 */
[----:B--2---:R-:W-:-:S05]  /*0180*/  VIADD R7, R0, 0x1 ;  /* 0x0000000100077836 */ /* 0x004fca0000000000 */
[----:B------:R0:W-:Y:S04]  /*0190*/  STG.E desc[UR8][R4.64+0x4], R7 ;  /* 0x0000040704007986 */ /* 0x0001e8000c101908 */
[----:B------:R0:W5:Y:S02]  /*01a0*/  LDG.E.U8 R0, desc[UR8][R2.64] ;  /* 0x0000000802007981 */ /* 0x000164000c1e1100 */
.L_x_1:
        /* <DEDUP_REMOVED lines=8> */
.L_x_2:
[----:B-----5:R-:W-:-:S04]  /*0230*/  PRMT R0, R0, 0x9910, RZ ;  /* 0x0000991000007816 */ /* 0x020fc800000000ff */
[----:B------:R-:W-:-:S13]  /*0240*/  ISETP.NE.AND P0, PT, R0, 0x54, PT ;  /* 0x000000540000780c */ /* 0x000fda0003f05270 */
[----:B------:R-:W-:Y:S05]  /*0250*/  @P0 EXIT ;  /* 0x000000000000094d */ /* 0x000fea0003800000 */
[----:B0-----:R-:W0:Y:S02]  /*0260*/  LDC.64 R2, c[0x0][0x388] ;  /* 0x0000e200ff027b82 */ /* 0x001e240000000a00 */
[----:B0-----:R-:W2:Y:S02]  /*0270*/  LDG.E R0, desc[UR8][R2.64+0xc] ;  /* 0x00000c0802007981 */ /* 0x001ea4000c1e1900 */
[----:B--2---:R-:W-:-:S05]  /*0280*/  VIADD R5, R0, 0x1 ;  /* 0x0000000100057836 */ /* 0x004fca0000000000 */
[----:B------:R-:W-:Y:S01]  /*0290*/  STG.E desc[UR8][R2.64+0xc], R5 ;  /* 0x00000c0502007986 */ /* 0x000fe2000c101908 */
[----:B------:R-:W-:Y:S05]  /*02a0*/  EXIT ;  /* 0x000000000000794d */ /* 0x000fea0003800000 */
.L_x_3:
[----:B------:R-:W-:-:S00]  /*02b0*/  BRA `(.L_x_3) ;  /* 0xfffffffc00fc7947 */ /* 0x000fc0000383ffff */
[----:B------:R-:W-:-:S00]  /*02c0*/  NOP ;  /* 0x0000000000007918 */ /* 0x000fc00000000000 */
        /* <DEDUP_REMOVED lines=11> */
.L_x_4:


//--------------------- .nv.shared.reserved.0     --------------------------
	.section	.nv.shared.reserved.0,"aw",@nobits
	.weak		__nv_reservedSMEM_offset_0_alias
	.size		__nv_reservedSMEM_offset_0_alias, 0, 64
	.other		__nv_reservedSMEM_offset_0_alias,@"STO_CUDA_RESERVED_SHARED STV_DEFAULT"
__nv_reservedSMEM_offset_0_alias:
	.zero		0
	.zero		64


//--------------------- .nv.constant0._Z5countPcPii --------------------------
	.section	.nv.constant0._Z5countPcPii,"a",@progbits
	.sectionflags	@""
	.align	4
.nv.constant0._Z5countPcPii:
	.zero		916


//--------------------- SYMBOLS --------------------------

	.type		.nv.reservedSmem.offset0,@object
	.size		.nv.reservedSmem.offset0,0x4
